//
// Generated by NVIDIA NVVM Compiler
//
// Compiler Build ID: CL-36424714
// Cuda compilation tools, release 13.0, V13.0.88
// Based on NVVM 20.0.0
//

.version 9.0
.target sm_100
.address_size 64

	// .globl	_Z22initialize_grid_kernelPdii

.visible .entry _Z22initialize_grid_kernelPdii(
	.param .u64 .ptr .align 1 _Z22initialize_grid_kernelPdii_param_0,
	.param .u32 _Z22initialize_grid_kernelPdii_param_1,
	.param .u32 _Z22initialize_grid_kernelPdii_param_2
)
{
	.reg .pred 	%p<15>;
	.reg .b32 	%r<18>;
	.reg .b64 	%rd<5>;
	.reg .b64 	%fd<3>;

	ld.param.u64 	%rd1, [_Z22initialize_grid_kernelPdii_param_0];
	ld.param.u32 	%r3, [_Z22initialize_grid_kernelPdii_param_1];
	ld.param.u32 	%r4, [_Z22initialize_grid_kernelPdii_param_2];
	mov.u32 	%r5, %ctaid.y;
	mov.u32 	%r6, %ntid.y;
	mov.u32 	%r7, %tid.y;
	mad.lo.s32 	%r1, %r5, %r6, %r7;
	mov.u32 	%r8, %ctaid.x;
	mov.u32 	%r9, %ntid.x;
	mov.u32 	%r10, %tid.x;
	mad.lo.s32 	%r2, %r8, %r9, %r10;
	setp.ge.s32 	%p3, %r1, %r3;
	setp.ge.s32 	%p4, %r2, %r4;
	or.pred  	%p5, %p3, %p4;
	@%p5 bra 	$L__BB0_4;
	add.s32 	%r11, %r3, -2;
	setp.eq.s32 	%p7, %r1, %r11;
	setp.eq.s32 	%p8, %r2, 0;
	or.pred  	%p9, %p8, %p7;
	mov.pred 	%p14, 0;
	@%p9 bra 	$L__BB0_3;
	add.s32 	%r12, %r4, -1;
	setp.ne.s32 	%p14, %r2, %r12;
$L__BB0_3:
	add.s32 	%r13, %r1, 1;
	setp.eq.s32 	%p10, %r13, %r2;
	not.b32 	%r14, %r2;
	add.s32 	%r15, %r3, %r14;
	setp.eq.s32 	%p11, %r13, %r15;
	or.pred  	%p12, %p10, %p11;
	selp.f64 	%fd1, 0d4097700000000000, 0d0000000000000000, %p12;
	selp.f64 	%fd2, %fd1, 0d0000000000000000, %p14;
	mad.lo.s32 	%r16, %r4, %r1, %r4;
	add.s32 	%r17, %r16, %r2;
	cvta.to.global.u64 	%rd2, %rd1;
	mul.wide.s32 	%rd3, %r17, 8;
	add.s64 	%rd4, %rd2, %rd3;
	st.global.f64 	[%rd4], %fd2;
$L__BB0_4:
	ret;

}
	// .globl	_Z11heat_kernelPdS_iid
.visible .entry _Z11heat_kernelPdS_iid(
	.param .u64 .ptr .align 1 _Z11heat_kernelPdS_iid_param_0,
	.param .u64 .ptr .align 1 _Z11heat_kernelPdS_iid_param_1,
	.param .u32 _Z11heat_kernelPdS_iid_param_2,
	.param .u32 _Z11heat_kernelPdS_iid_param_3,
	.param .f64 _Z11heat_kernelPdS_iid_param_4
)
{
	.reg .pred 	%p<8>;
	.reg .b32 	%r<19>;
	.reg .b64 	%rd<12>;
	.reg .b64 	%fd<14>;

	ld.param.u64 	%rd1, [_Z11heat_kernelPdS_iid_param_0];
	ld.param.u64 	%rd2, [_Z11heat_kernelPdS_iid_param_1];
	ld.param.u32 	%r4, [_Z11heat_kernelPdS_iid_param_2];
	ld.param.u32 	%r6, [_Z11heat_kernelPdS_iid_param_3];
	ld.param.f64 	%fd1, [_Z11heat_kernelPdS_iid_param_4];
	mov.u32 	%r7, %ctaid.y;
	mov.u32 	%r8, %ntid.y;
	mov.u32 	%r9, %tid.y;
	mad.lo.s32 	%r10, %r7, %r8, %r9;
	mov.u32 	%r11, %ctaid.x;
	mov.u32 	%r12, %ntid.x;
	mov.u32 	%r13, %tid.x;
	mad.lo.s32 	%r14, %r11, %r12, %r13;
	setp.eq.s32 	%p1, %r10, 0;
	add.s32 	%r15, %r4, -1;
	setp.ge.s32 	%p2, %r10, %r15;
	or.pred  	%p3, %p1, %p2;
	setp.lt.s32 	%p4, %r14, 1;
	or.pred  	%p5, %p4, %p3;
	add.s32 	%r16, %r6, -1;
	setp.ge.s32 	%p6, %r14, %r16;
	or.pred  	%p7, %p5, %p6;
	@%p7 bra 	$L__BB1_2;
	cvta.to.global.u64 	%rd3, %rd1;
	cvta.to.global.u64 	%rd4, %rd2;
	mad.lo.s32 	%r17, %r6, %r10, %r14;
	mul.wide.s32 	%rd5, %r17, 8;
	add.s64 	%rd6, %rd3, %rd5;
	ld.global.f64 	%fd2, [%rd6];
	mul.wide.s32 	%rd7, %r6, 8;
	add.s64 	%rd8, %rd6, %rd7;
	ld.global.f64 	%fd3, [%rd8];
	sub.s32 	%r18, %r17, %r6;
	mul.wide.s32 	%rd9, %r18, 8;
	add.s64 	%rd10, %rd3, %rd9;
	ld.global.f64 	%fd4, [%rd10];
	add.f64 	%fd5, %fd3, %fd4;
	add.f64 	%fd6, %fd2, %fd2;
	sub.f64 	%fd7, %fd5, %fd6;
	fma.rn.f64 	%fd8, %fd1, %fd7, %fd2;
	ld.global.f64 	%fd9, [%rd6+8];
	ld.global.f64 	%fd10, [%rd6+-8];
	add.f64 	%fd11, %fd9, %fd10;
	sub.f64 	%fd12, %fd11, %fd6;
	fma.rn.f64 	%fd13, %fd1, %fd12, %fd8;
	add.s64 	%rd11, %rd4, %rd5;
	st.global.f64 	[%rd11], %fd13;
$L__BB1_2:
	ret;

}
	// .globl	_Z25apply_boundary_conditionsPdii
.visible .entry _Z25apply_boundary_conditionsPdii(
	.param .u64 .ptr .align 1 _Z25apply_boundary_conditionsPdii_param_0,
	.param .u32 _Z25apply_boundary_conditionsPdii_param_1,
	.param .u32 _Z25apply_boundary_conditionsPdii_param_2
)
{
	.reg .pred 	%p<3>;
	.reg .b32 	%r<10>;
	.reg .b64 	%rd<13>;

	ld.param.u64 	%rd2, [_Z25apply_boundary_conditionsPdii_param_0];
	ld.param.u32 	%r2, [_Z25apply_boundary_conditionsPdii_param_1];
	ld.param.u32 	%r3, [_Z25apply_boundary_conditionsPdii_param_2];
	cvta.to.global.u64 	%rd1, %rd2;
	mov.u32 	%r4, %ctaid.x;
	mov.u32 	%r5, %ntid.x;
	mov.u32 	%r6, %tid.x;
	mad.lo.s32 	%r1, %r4, %r5, %r6;
	setp.ge.s32 	%p1, %r1, %r3;
	@%p1 bra 	$L__BB2_2;
	mul.wide.s32 	%rd3, %r1, 8;
	add.s64 	%rd4, %rd1, %rd3;
	mov.b64 	%rd5, 0;
	st.global.u64 	[%rd4], %rd5;
	add.s32 	%r7, %r2, -1;
	mul.lo.s32 	%r8, %r7, %r3;
	mul.wide.s32 	%rd6, %r8, 8;
	add.s64 	%rd7, %rd4, %rd6;
	st.global.u64 	[%rd7], %rd5;
$L__BB2_2:
	setp.ge.s32 	%p2, %r1, %r2;
	@%p2 bra 	$L__BB2_4;
	mul.lo.s32 	%r9, %r3, %r1;
	mul.wide.s32 	%rd8, %r9, 8;
	add.s64 	%rd9, %rd1, %rd8;
	mov.b64 	%rd10, 0;
	st.global.u64 	[%rd9], %rd10;
	mul.wide.s32 	%rd11, %r3, 8;
	add.s64 	%rd12, %rd9, %rd11;
	st.global.u64 	[%rd12+-8], %rd10;
$L__BB2_4:
	ret;

}
	// .globl	_Z18prepare_pixel_dataPdPhiiii
.visible .entry _Z18prepare_pixel_dataPdPhiiii(
	.param .u64 .ptr .align 1 _Z18prepare_pixel_dataPdPhiiii_param_0,
	.param .u64 .ptr .align 1 _Z18prepare_pixel_dataPdPhiiii_param_1,
	.param .u32 _Z18prepare_pixel_dataPdPhiiii_param_2,
	.param .u32 _Z18prepare_pixel_dataPdPhiiii_param_3,
	.param .u32 _Z18prepare_pixel_dataPdPhiiii_param_4,
	.param .u32 _Z18prepare_pixel_dataPdPhiiii_param_5
)
{
	.reg .pred 	%p<21>;
	.reg .b16 	%rs<26>;
	.reg .b32 	%r<42>;
	.reg .b64 	%rd<18>;
	.reg .b64 	%fd<2>;

	ld.param.u64 	%rd3, [_Z18prepare_pixel_dataPdPhiiii_param_0];
	ld.param.u64 	%rd4, [_Z18prepare_pixel_dataPdPhiiii_param_1];
	ld.param.u32 	%r18, [_Z18prepare_pixel_dataPdPhiiii_param_2];
	ld.param.u32 	%r19, [_Z18prepare_pixel_dataPdPhiiii_param_3];
	ld.param.u32 	%r20, [_Z18prepare_pixel_dataPdPhiiii_param_4];
	ld.param.u32 	%r21, [_Z18prepare_pixel_dataPdPhiiii_param_5];
	cvta.to.global.u64 	%rd1, %rd4;
	mov.u32 	%r22, %ctaid.y;
	mov.u32 	%r23, %ntid.y;
	mov.u32 	%r24, %tid.y;
	mad.lo.s32 	%r1, %r22, %r23, %r24;
	mov.u32 	%r25, %ctaid.x;
	mov.u32 	%r26, %ntid.x;
	mov.u32 	%r27, %tid.x;
	mad.lo.s32 	%r2, %r25, %r26, %r27;
	setp.ge.s32 	%p1, %r1, %r18;
	setp.ge.s32 	%p2, %r2, %r19;
	or.pred  	%p3, %p1, %p2;
	@%p3 bra 	$L__BB3_19;
	cvta.to.global.u64 	%rd5, %rd3;
	not.b32 	%r28, %r1;
	add.s32 	%r29, %r18, %r28;
	mul.lo.s32 	%r3, %r20, %r1;
	mad.lo.s32 	%r30, %r29, %r19, %r2;
	mul.wide.s32 	%rd6, %r30, 8;
	add.s64 	%rd7, %rd5, %rd6;
	ld.global.f64 	%fd1, [%rd7];
	setp.ge.f64 	%p4, %fd1, 0d407F400000000000;
	mov.b16 	%rs8, 0;
	mov.b16 	%rs23, 255;
	mov.u16 	%rs24, %rs8;
	mov.u16 	%rs25, %rs8;
	@%p4 bra 	$L__BB3_7;
	setp.ge.f64 	%p5, %fd1, 0d4059000000000000;
	mov.b16 	%rs24, 128;
	@%p5 bra 	$L__BB3_7;
	setp.ge.f64 	%p6, %fd1, 0d4049000000000000;
	mov.b16 	%rs25, 188;
	mov.b16 	%rs24, 71;
	mov.b16 	%rs23, 171;
	@%p6 bra 	$L__BB3_7;
	setp.ge.f64 	%p7, %fd1, 0d4039000000000000;
	mov.b16 	%rs23, 255;
	mov.u16 	%rs24, %rs23;
	mov.u16 	%rs25, %rs8;
	@%p7 bra 	$L__BB3_7;
	setp.ge.f64 	%p8, %fd1, 0d3FF0000000000000;
	mov.b16 	%rs25, 255;
	mov.b16 	%rs23, 0;
	mov.u16 	%rs24, %rs23;
	@%p8 bra 	$L__BB3_7;
	setp.ltu.f64 	%p9, %fd1, 0d3FB999999999999A;
	selp.b16 	%rs23, -1, 5, %p9;
	selp.b16 	%rs24, -1, -8, %p9;
	selp.b16 	%rs25, -1, -4, %p9;
$L__BB3_7:
	mad.lo.s32 	%r31, %r2, 3, %r3;
	cvt.s64.s32 	%rd8, %r31;
	add.s64 	%rd9, %rd1, %rd8;
	st.global.u8 	[%rd9], %rs25;
	st.global.u8 	[%rd9+1], %rs24;
	st.global.u8 	[%rd9+2], %rs23;
	setp.ne.s32 	%p10, %r2, 0;
	setp.lt.s32 	%p11, %r21, 1;
	or.pred  	%p12, %p10, %p11;
	@%p12 bra 	$L__BB3_19;
	mad.lo.s32 	%r4, %r19, 3, %r3;
	and.b32  	%r5, %r21, 7;
	setp.lt.u32 	%p13, %r21, 8;
	mov.b32 	%r40, 0;
	@%p13 bra 	$L__BB3_11;
	and.b32  	%r40, %r21, 2147483640;
	neg.s32 	%r38, %r40;
	add.s64 	%rd2, %rd1, 3;
	mov.u32 	%r37, %r4;
$L__BB3_10:
	.pragma "nounroll";
	cvt.s64.s32 	%rd10, %r37;
	add.s64 	%rd11, %rd2, %rd10;
	mov.b16 	%rs19, 0;
	st.global.u8 	[%rd11+-3], %rs19;
	st.global.u8 	[%rd11+-2], %rs19;
	st.global.u8 	[%rd11+-1], %rs19;
	st.global.u8 	[%rd11], %rs19;
	st.global.u8 	[%rd11+1], %rs19;
	st.global.u8 	[%rd11+2], %rs19;
	st.global.u8 	[%rd11+3], %rs19;
	st.global.u8 	[%rd11+4], %rs19;
	add.s32 	%r38, %r38, 8;
	add.s32 	%r37, %r37, 8;
	setp.ne.s32 	%p14, %r38, 0;
	@%p14 bra 	$L__BB3_10;
$L__BB3_11:
	setp.eq.s32 	%p15, %r5, 0;
	@%p15 bra 	$L__BB3_19;
	and.b32  	%r13, %r21, 3;
	setp.lt.u32 	%p16, %r5, 4;
	@%p16 bra 	$L__BB3_14;
	add.s32 	%r33, %r4, %r40;
	cvt.s64.s32 	%rd12, %r33;
	add.s64 	%rd13, %rd1, %rd12;
	mov.b16 	%rs20, 0;
	st.global.u8 	[%rd13], %rs20;
	st.global.u8 	[%rd13+1], %rs20;
	st.global.u8 	[%rd13+2], %rs20;
	st.global.u8 	[%rd13+3], %rs20;
	add.s32 	%r40, %r40, 4;
$L__BB3_14:
	setp.eq.s32 	%p17, %r13, 0;
	@%p17 bra 	$L__BB3_19;
	setp.eq.s32 	%p18, %r13, 1;
	@%p18 bra 	$L__BB3_17;
	add.s32 	%r34, %r4, %r40;
	cvt.s64.s32 	%rd14, %r34;
	add.s64 	%rd15, %rd1, %rd14;
	mov.b16 	%rs21, 0;
	st.global.u8 	[%rd15], %rs21;
	st.global.u8 	[%rd15+1], %rs21;
	add.s32 	%r40, %r40, 2;
$L__BB3_17:
	and.b32  	%r35, %r21, 1;
	setp.eq.b32 	%p19, %r35, 1;
	not.pred 	%p20, %p19;
	@%p20 bra 	$L__BB3_19;
	add.s32 	%r36, %r4, %r40;
	cvt.s64.s32 	%rd16, %r36;
	add.s64 	%rd17, %rd1, %rd16;
	mov.b16 	%rs22, 0;
	st.global.u8 	[%rd17], %rs22;
$L__BB3_19:
	ret;

}


// ===== COMPILED SASS (sm_100) =====

	.target	sm_100

	.elftype	@"ET_EXEC"


//--------------------- .note.nv.tkinfo           --------------------------
	.section	.note.nv.tkinfo,"",@"SHT_NOTE"
	.sectionflags	@"SHF_NOTE_NV_TKINFO"
	.tkinfo
        /*0018*/ 	.word	0x00000002
        /*0030*/ 	.string	""
        /*0030*/ 	.string	"ptxas"
        /*0030*/ 	.string	"Cuda compilation tools, release 13.0, V13.0.88"
        /*0030*/ 	.string	"Build cuda_13.0.r13.0/compiler.36424714_0"
        /*0030*/ 	.string	"-arch sm_100 -m 64 "



//--------------------- .note.nv.cuinfo           --------------------------
	.section	.note.nv.cuinfo,"",@"SHT_NOTE"
	.sectionflags	@"SHF_NOTE_NV_CUINFO"
        /*0018*/ 	.short	0x0002
        /*001a*/ 	.short	0x0064
        /*001c*/ 	.short	0x0082
	.zero		2


//--------------------- .nv.info                  --------------------------
	.section	.nv.info,"",@"SHT_CUDA_INFO"
	.align	4


	//----- nvinfo : EIATTR_REGCOUNT
	.align		4
        /*0000*/ 	.byte	0x04, 0x2f
        /*0002*/ 	.short	(.L_1 - .L_0)
	.align		4
.L_0:
        /*0004*/ 	.word	index@(_Z22initialize_grid_kernelPdii)
        /*0008*/ 	.word	0x0000000e


	//----- nvinfo : EIATTR_FRAME_SIZE
	.align		4
.L_1:
        /*000c*/ 	.byte	0x04, 0x11
        /*000e*/ 	.short	(.L_3 - .L_2)
	.align		4
.L_2:
        /*0010*/ 	.word	index@(_Z22initialize_grid_kernelPdii)
        /*0014*/ 	.word	0x00000000


	//----- nvinfo : EIATTR_REGCOUNT
	.align		4
.L_3:
        /*0018*/ 	.byte	0x04, 0x2f
        /*001a*/ 	.short	(.L_5 - .L_4)
	.align		4
.L_4:
        /*001c*/ 	.word	index@(_Z11heat_kernelPdS_iid)
        /*0020*/ 	.word	0x00000016


	//----- nvinfo : EIATTR_FRAME_SIZE
	.align		4
.L_5:
        /*0024*/ 	.byte	0x04, 0x11
        /*0026*/ 	.short	(.L_7 - .L_6)
	.align		4
.L_6:
        /*0028*/ 	.word	index@(_Z11heat_kernelPdS_iid)
        /*002c*/ 	.word	0x00000000


	//----- nvinfo : EIATTR_REGCOUNT
	.align		4
.L_7:
        /*0030*/ 	.byte	0x04, 0x2f
        /*0032*/ 	.short	(.L_9 - .L_8)
	.align		4
.L_8:
        /*0034*/ 	.word	index@(_Z25apply_boundary_conditionsPdii)
        /*0038*/ 	.word	0x0000000a


	//----- nvinfo : EIATTR_FRAME_SIZE
	.align		4
.L_9:
        /*003c*/ 	.byte	0x04, 0x11
        /*003e*/ 	.short	(.L_11 - .L_10)
	.align		4
.L_10:
        /*0040*/ 	.word	index@(_Z25apply_boundary_conditionsPdii)
        /*0044*/ 	.word	0x00000000


	//----- nvinfo : EIATTR_REGCOUNT
	.align		4
.L_11:
        /*0048*/ 	.byte	0x04, 0x2f
        /*004a*/ 	.short	(.L_13 - .L_12)
	.align		4
.L_12:
        /*004c*/ 	.word	index@(_Z18prepare_pixel_dataPdPhiiii)
        /*0050*/ 	.word	0x0000000e


	//----- nvinfo : EIATTR_FRAME_SIZE
	.align		4
.L_13:
        /*0054*/ 	.byte	0x04, 0x11
        /*0056*/ 	.short	(.L_15 - .L_14)
	.align		4
.L_14:
        /*0058*/ 	.word	index@(_Z18prepare_pixel_dataPdPhiiii)
        /*005c*/ 	.word	0x00000000


	//----- nvinfo : EIATTR_MIN_STACK_SIZE
	.align		4
.L_15:
        /*0060*/ 	.byte	0x04, 0x12
        /*0062*/ 	.short	(.L_17 - .L_16)
	.align		4
.L_16:
        /*0064*/ 	.word	index@(_Z18prepare_pixel_dataPdPhiiii)
        /*0068*/ 	.word	0x00000000


	//----- nvinfo : EIATTR_MIN_STACK_SIZE
	.align		4
.L_17:
        /*006c*/ 	.byte	0x04, 0x12
        /*006e*/ 	.short	(.L_19 - .L_18)
	.align		4
.L_18:
        /*0070*/ 	.word	index@(_Z25apply_boundary_conditionsPdii)
        /*0074*/ 	.word	0x00000000


	//----- nvinfo : EIATTR_MIN_STACK_SIZE
	.align		4
.L_19:
        /*0078*/ 	.byte	0x04, 0x12
        /*007a*/ 	.short	(.L_21 - .L_20)
	.align		4
.L_20:
        /*007c*/ 	.word	index@(_Z11heat_kernelPdS_iid)
        /*0080*/ 	.word	0x00000000


	//----- nvinfo : EIATTR_MIN_STACK_SIZE
	.align		4
.L_21:
        /*0084*/ 	.byte	0x04, 0x12
        /*0086*/ 	.short	(.L_23 - .L_22)
	.align		4
.L_22:
        /*0088*/ 	.word	index@(_Z22initialize_grid_kernelPdii)
        /*008c*/ 	.word	0x00000000
.L_23:


//--------------------- .nv.compat                --------------------------
	.section	.nv.compat,"",@"SHT_CUDA_COMPAT_INFO"
	.align	4
        /*0000*/ 	.byte	0x02, 0x09, 0x00, 0x00, 0x02, 0x02, 0x01, 0x00, 0x02, 0x05, 0x05, 0x00, 0x03, 0x07, 0x01, 0x01
        /*0010*/ 	.byte	0x02, 0x03, 0x00, 0x00, 0x02, 0x06, 0x01, 0x00, 0x04, 0x0b, 0x08, 0x00, 0x01, 0x00, 0x00, 0x00
        /*0020*/ 	.byte	0x00, 0x00, 0x00, 0x00


//--------------------- .nv.info._Z18prepare_pixel_dataPdPhiiii --------------------------
	.section	.nv.info._Z18prepare_pixel_dataPdPhiiii,"",@"SHT_CUDA_INFO"
	.sectionflags	@""
	.align	4


	//----- nvinfo : EIATTR_CUDA_API_VERSION
	.align		4
        /*0000*/ 	.byte	0x04, 0x37
        /*0002*/ 	.short	(.L_25 - .L_24)
.L_24:
        /*0004*/ 	.word	0x00000082


	//----- nvinfo : EIATTR_KPARAM_INFO
	.align		4
.L_25:
        /*0008*/ 	.byte	0x04, 0x17
        /*000a*/ 	.short	(.L_27 - .L_26)
.L_26:
        /*000c*/ 	.word	0x00000000
        /*0010*/ 	.short	0x0005
        /*0012*/ 	.short	0x001c
        /*0014*/ 	.byte	0x00, 0xf0, 0x11, 0x00


	//----- nvinfo : EIATTR_KPARAM_INFO
	.align		4
.L_27:
        /*0018*/ 	.byte	0x04, 0x17
        /*001a*/ 	.short	(.L_29 - .L_28)
.L_28:
        /*001c*/ 	.word	0x00000000
        /*0020*/ 	.short	0x0004
        /*0022*/ 	.short	0x0018
        /*0024*/ 	.byte	0x00, 0xf0, 0x11, 0x00


	//----- nvinfo : EIATTR_KPARAM_INFO
	.align		4
.L_29:
        /*0028*/ 	.byte	0x04, 0x17
        /*002a*/ 	.short	(.L_31 - .L_30)
.L_30:
        /*002c*/ 	.word	0x00000000
        /*0030*/ 	.short	0x0003
        /*0032*/ 	.short	0x0014
        /*0034*/ 	.byte	0x00, 0xf0, 0x11, 0x00


	//----- nvinfo : EIATTR_KPARAM_INFO
	.align		4
.L_31:
        /*0038*/ 	.byte	0x04, 0x17
        /*003a*/ 	.short	(.L_33 - .L_32)
.L_32:
        /*003c*/ 	.word	0x00000000
        /*0040*/ 	.short	0x0002
        /*0042*/ 	.short	0x0010
        /*0044*/ 	.byte	0x00, 0xf0, 0x11, 0x00


	//----- nvinfo : EIATTR_KPARAM_INFO
	.align		4
.L_33:
        /*0048*/ 	.byte	0x04, 0x17
        /*004a*/ 	.short	(.L_35 - .L_34)
.L_34:
        /*004c*/ 	.word	0x00000000
        /*0050*/ 	.short	0x0001
        /*0052*/ 	.short	0x0008
        /*0054*/ 	.byte	0x00, 0xf5, 0x21, 0x00


	//----- nvinfo : EIATTR_KPARAM_INFO
	.align		4
.L_35:
        /*0058*/ 	.byte	0x04, 0x17
        /*005a*/ 	.short	(.L_37 - .L_36)
.L_36:
        /*005c*/ 	.word	0x00000000
        /*0060*/ 	.short	0x0000
        /*0062*/ 	.short	0x0000
        /*0064*/ 	.byte	0x00, 0xf5, 0x21, 0x00


	//----- nvinfo : EIATTR_SPARSE_MMA_MASK
	.align		4
.L_37:
        /*0068*/ 	.byte	0x03, 0x50
        /*006a*/ 	.short	0x0000


	//----- nvinfo : EIATTR_MAXREG_COUNT
	.align		4
        /*006c*/ 	.byte	0x03, 0x1b
        /*006e*/ 	.short	0x00ff


	//----- nvinfo : EIATTR_MERCURY_ISA_VERSION
	.align		4
        /*0070*/ 	.byte	0x03, 0x5f
        /*0072*/ 	.short	0x0101


	//----- nvinfo : EIATTR_VRC_CTA_INIT_COUNT
	.align		4
        /*0074*/ 	.byte	0x02, 0x4a
	.zero		1
	.zero		1


	//----- nvinfo : EIATTR_EXIT_INSTR_OFFSETS
	.align		4
        /*0078*/ 	.byte	0x04, 0x1c
        /*007a*/ 	.short	(.L_39 - .L_38)


	//   ....[0]....
.L_38:
        /*007c*/ 	.word	0x000000c0


	//   ....[1]....
        /*0080*/ 	.word	0x00000420


	//   ....[2]....
        /*0084*/ 	.word	0x000005b0


	//   ....[3]....
        /*0088*/ 	.word	0x00000680


	//   ....[4]....
        /*008c*/ 	.word	0x00000730


	//   ....[5]....
        /*0090*/ 	.word	0x00000780


	//----- nvinfo : EIATTR_CRS_STACK_SIZE
	.align		4
.L_39:
        /*0094*/ 	.byte	0x04, 0x1e
        /*0096*/ 	.short	(.L_41 - .L_40)
.L_40:
        /*0098*/ 	.word	0x00000000


	//----- nvinfo : EIATTR_CBANK_PARAM_SIZE
	.align		4
.L_41:
        /*009c*/ 	.byte	0x03, 0x19
        /*009e*/ 	.short	0x0020


	//----- nvinfo : EIATTR_PARAM_CBANK
	.align		4
        /*00a0*/ 	.byte	0x04, 0x0a
        /*00a2*/ 	.short	(.L_43 - .L_42)
	.align		4
.L_42:
        /*00a4*/ 	.word	index@(.nv.constant0._Z18prepare_pixel_dataPdPhiiii)
        /*00a8*/ 	.short	0x0380
        /*00aa*/ 	.short	0x0020


	//----- nvinfo : EIATTR_SW_WAR
	.align		4
.L_43:
        /*00ac*/ 	.byte	0x04, 0x36
        /*00ae*/ 	.short	(.L_45 - .L_44)
.L_44:
        /*00b0*/ 	.word	0x00000008
.L_45:


//--------------------- .nv.info._Z25apply_boundary_conditionsPdii --------------------------
	.section	.nv.info._Z25apply_boundary_conditionsPdii,"",@"SHT_CUDA_INFO"
	.sectionflags	@""
	.align	4


	//----- nvinfo : EIATTR_CUDA_API_VERSION
	.align		4
        /*0000*/ 	.byte	0x04, 0x37
        /*0002*/ 	.short	(.L_47 - .L_46)
.L_46:
        /*0004*/ 	.word	0x00000082


	//----- nvinfo : EIATTR_KPARAM_INFO
	.align		4
.L_47:
        /*0008*/ 	.byte	0x04, 0x17
        /*000a*/ 	.short	(.L_49 - .L_48)
.L_48:
        /*000c*/ 	.word	0x00000000
        /*0010*/ 	.short	0x0002
        /*0012*/ 	.short	0x000c
        /*0014*/ 	.byte	0x00, 0xf0, 0x11, 0x00


	//----- nvinfo : EIATTR_KPARAM_INFO
	.align		4
.L_49:
        /*0018*/ 	.byte	0x04, 0x17
        /*001a*/ 	.short	(.L_51 - .L_50)
.L_50:
        /*001c*/ 	.word	0x00000000
        /*0020*/ 	.short	0x0001
        /*0022*/ 	.short	0x0008
        /*0024*/ 	.byte	0x00, 0xf0, 0x11, 0x00


	//----- nvinfo : EIATTR_KPARAM_INFO
	.align		4
.L_51:
        /*0028*/ 	.byte	0x04, 0x17
        /*002a*/ 	.short	(.L_53 - .L_52)
.L_52:
        /*002c*/ 	.word	0x00000000
        /*0030*/ 	.short	0x0000
        /*0032*/ 	.short	0x0000
        /*0034*/ 	.byte	0x00, 0xf5, 0x21, 0x00


	//----- nvinfo : EIATTR_SPARSE_MMA_MASK
	.align		4
.L_53:
        /*0038*/ 	.byte	0x03, 0x50
        /*003a*/ 	.short	0x0000


	//----- nvinfo : EIATTR_MAXREG_COUNT
	.align		4
        /*003c*/ 	.byte	0x03, 0x1b
        /*003e*/ 	.short	0x00ff


	//----- nvinfo : EIATTR_MERCURY_ISA_VERSION
	.align		4
        /*0040*/ 	.byte	0x03, 0x5f
        /*0042*/ 	.short	0x0101


	//----- nvinfo : EIATTR_VRC_CTA_INIT_COUNT
	.align		4
        /*0044*/ 	.byte	0x02, 0x4a
	.zero		1
	.zero		1


	//----- nvinfo : EIATTR_EXIT_INSTR_OFFSETS
	.align		4
        /*0048*/ 	.byte	0x04, 0x1c
        /*004a*/ 	.short	(.L_55 - .L_54)


	//   ....[0]....
.L_54:
        /*004c*/ 	.word	0x00000110


	//   ....[1]....
        /*0050*/ 	.word	0x00000180


	//----- nvinfo : EIATTR_CBANK_PARAM_SIZE
	.align		4
.L_55:
        /*0054*/ 	.byte	0x03, 0x19
        /*0056*/ 	.short	0x0010


	//----- nvinfo : EIATTR_PARAM_CBANK
	.align		4
        /*0058*/ 	.byte	0x04, 0x0a
        /*005a*/ 	.short	(.L_57 - .L_56)
	.align		4
.L_56:
        /*005c*/ 	.word	index@(.nv.constant0._Z25apply_boundary_conditionsPdii)
        /*0060*/ 	.short	0x0380
        /*0062*/ 	.short	0x0010


	//----- nvinfo : EIATTR_SW_WAR
	.align		4
.L_57:
        /*0064*/ 	.byte	0x04, 0x36
        /*0066*/ 	.short	(.L_59 - .L_58)
.L_58:
        /*0068*/ 	.word	0x00000008
.L_59:


//--------------------- .nv.info._Z11heat_kernelPdS_iid --------------------------
	.section	.nv.info._Z11heat_kernelPdS_iid,"",@"SHT_CUDA_INFO"
	.sectionflags	@""
	.align	4


	//----- nvinfo : EIATTR_CUDA_API_VERSION
	.align		4
        /*0000*/ 	.byte	0x04, 0x37
        /*0002*/ 	.short	(.L_61 - .L_60)
.L_60:
        /*0004*/ 	.word	0x00000082


	//----- nvinfo : EIATTR_KPARAM_INFO
	.align		4
.L_61:
        /*0008*/ 	.byte	0x04, 0x17
        /*000a*/ 	.short	(.L_63 - .L_62)
.L_62:
        /*000c*/ 	.word	0x00000000
        /*0010*/ 	.short	0x0004
        /*0012*/ 	.short	0x0018
        /*0014*/ 	.byte	0x00, 0xf0, 0x21, 0x00


	//----- nvinfo : EIATTR_KPARAM_INFO
	.align		4
.L_63:
        /*0018*/ 	.byte	0x04, 0x17
        /*001a*/ 	.short	(.L_65 - .L_64)
.L_64:
        /*001c*/ 	.word	0x00000000
        /*0020*/ 	.short	0x0003
        /*0022*/ 	.short	0x0014
        /*0024*/ 	.byte	0x00, 0xf0, 0x11, 0x00


	//----- nvinfo : EIATTR_KPARAM_INFO
	.align		4
.L_65:
        /*0028*/ 	.byte	0x04, 0x17
        /*002a*/ 	.short	(.L_67 - .L_66)
.L_66:
        /*002c*/ 	.word	0x00000000
        /*0030*/ 	.short	0x0002
        /*0032*/ 	.short	0x0010
        /*0034*/ 	.byte	0x00, 0xf0, 0x11, 0x00


	//----- nvinfo : EIATTR_KPARAM_INFO
	.align		4
.L_67:
        /*0038*/ 	.byte	0x04, 0x17
        /*003a*/ 	.short	(.L_69 - .L_68)
.L_68:
        /*003c*/ 	.word	0x00000000
        /*0040*/ 	.short	0x0001
        /*0042*/ 	.short	0x0008
        /*0044*/ 	.byte	0x00, 0xf5, 0x21, 0x00


	//----- nvinfo : EIATTR_KPARAM_INFO
	.align		4
.L_69:
        /*0048*/ 	.byte	0x04, 0x17
        /*004a*/ 	.short	(.L_71 - .L_70)
.L_70:
        /*004c*/ 	.word	0x00000000
        /*0050*/ 	.short	0x0000
        /*0052*/ 	.short	0x0000
        /*0054*/ 	.byte	0x00, 0xf5, 0x21, 0x00


	//----- nvinfo : EIATTR_SPARSE_MMA_MASK
	.align		4
.L_71:
        /*0058*/ 	.byte	0x03, 0x50
        /*005a*/ 	.short	0x0000


	//----- nvinfo : EIATTR_MAXREG_COUNT
	.align		4
        /*005c*/ 	.byte	0x03, 0x1b
        /*005e*/ 	.short	0x00ff


	//----- nvinfo : EIATTR_MERCURY_ISA_VERSION
	.align		4
        /*0060*/ 	.byte	0x03, 0x5f
        /*0062*/ 	.short	0x0101


	//----- nvinfo : EIATTR_VRC_CTA_INIT_COUNT
	.align		4
        /*0064*/ 	.byte	0x02, 0x4a
	.zero		1
	.zero		1


	//----- nvinfo : EIATTR_EXIT_INSTR_OFFSETS
	.align		4
        /*0068*/ 	.byte	0x04, 0x1c
        /*006a*/ 	.short	(.L_73 - .L_72)


	//   ....[0]....
.L_72:
        /*006c*/ 	.word	0x00000100


	//   ....[1]....
        /*0070*/ 	.word	0x00000280


	//----- nvinfo : EIATTR_CBANK_PARAM_SIZE
	.align		4
.L_73:
        /*0074*/ 	.byte	0x03, 0x19
        /*0076*/ 	.short	0x0020


	//----- nvinfo : EIATTR_PARAM_CBANK
	.align		4
        /*0078*/ 	.byte	0x04, 0x0a
        /*007a*/ 	.short	(.L_75 - .L_74)
	.align		4
.L_74:
        /*007c*/ 	.word	index@(.nv.constant0._Z11heat_kernelPdS_iid)
        /*0080*/ 	.short	0x0380
        /*0082*/ 	.short	0x0020


	//----- nvinfo : EIATTR_SW_WAR
	.align		4
.L_75:
        /*0084*/ 	.byte	0x04, 0x36
        /*0086*/ 	.short	(.L_77 - .L_76)
.L_76:
        /*0088*/ 	.word	0x00000008
.L_77:


//--------------------- .nv.info._Z22initialize_grid_kernelPdii --------------------------
	.section	.nv.info._Z22initialize_grid_kernelPdii,"",@"SHT_CUDA_INFO"
	.sectionflags	@""
	.align	4


	//----- nvinfo : EIATTR_CUDA_API_VERSION
	.align		4
        /*0000*/ 	.byte	0x04, 0x37
        /*0002*/ 	.short	(.L_79 - .L_78)
.L_78:
        /*0004*/ 	.word	0x00000082


	//----- nvinfo : EIATTR_KPARAM_INFO
	.align		4
.L_79:
        /*0008*/ 	.byte	0x04, 0x17
        /*000a*/ 	.short	(.L_81 - .L_80)
.L_80:
        /*000c*/ 	.word	0x00000000
        /*0010*/ 	.short	0x0002
        /*0012*/ 	.short	0x000c
        /*0014*/ 	.byte	0x00, 0xf0, 0x11, 0x00


	//----- nvinfo : EIATTR_KPARAM_INFO
	.align		4
.L_81:
        /*0018*/ 	.byte	0x04, 0x17
        /*001a*/ 	.short	(.L_83 - .L_82)
.L_82:
        /*001c*/ 	.word	0x00000000
        /*0020*/ 	.short	0x0001
        /*0022*/ 	.short	0x0008
        /*0024*/ 	.byte	0x00, 0xf0, 0x11, 0x00


	//----- nvinfo : EIATTR_KPARAM_INFO
	.align		4
.L_83:
        /*0028*/ 	.byte	0x04, 0x17
        /*002a*/ 	.short	(.L_85 - .L_84)
.L_84:
        /*002c*/ 	.word	0x00000000
        /*0030*/ 	.short	0x0000
        /*0032*/ 	.short	0x0000
        /*0034*/ 	.byte	0x00, 0xf5, 0x21, 0x00


	//----- nvinfo : EIATTR_SPARSE_MMA_MASK
	.align		4
.L_85:
        /*0038*/ 	.byte	0x03, 0x50
        /*003a*/ 	.short	0x0000


	//----- nvinfo : EIATTR_MAXREG_COUNT
	.align		4
        /*003c*/ 	.byte	0x03, 0x1b
        /*003e*/ 	.short	0x00ff


	//----- nvinfo : EIATTR_MERCURY_ISA_VERSION
	.align		4
        /*0040*/ 	.byte	0x03, 0x5f
        /*0042*/ 	.short	0x0101


	//----- nvinfo : EIATTR_VRC_CTA_INIT_COUNT
	.align		4
        /*0044*/ 	.byte	0x02, 0x4a
	.zero		1
	.zero		1


	//----- nvinfo : EIATTR_EXIT_INSTR_OFFSETS
	.align		4
        /*0048*/ 	.byte	0x04, 0x1c
        /*004a*/ 	.short	(.L_87 - .L_86)


	//   ....[0]....
.L_86:
        /*004c*/ 	.word	0x000000c0


	//   ....[1]....
        /*0050*/ 	.word	0x00000200


	//----- nvinfo : EIATTR_CBANK_PARAM_SIZE
	.align		4
.L_87:
        /*0054*/ 	.byte	0x03, 0x19
        /*0056*/ 	.short	0x0010


	//----- nvinfo : EIATTR_PARAM_CBANK
	.align		4
        /*0058*/ 	.byte	0x04, 0x0a
        /*005a*/ 	.short	(.L_89 - .L_88)
	.align		4
.L_88:
        /*005c*/ 	.word	index@(.nv.constant0._Z22initialize_grid_kernelPdii)
        /*0060*/ 	.short	0x0380
        /*0062*/ 	.short	0x0010


	//----- nvinfo : EIATTR_SW_WAR
	.align		4
.L_89:
        /*0064*/ 	.byte	0x04, 0x36
        /*0066*/ 	.short	(.L_91 - .L_90)
.L_90:
        /*0068*/ 	.word	0x00000008
.L_91:


//--------------------- .nv.callgraph             --------------------------
	.section	.nv.callgraph,"",@"SHT_CUDA_CALLGRAPH"
	.align	4
	.sectionentsize	8
	.align		4
        /*0000*/ 	.word	0x00000000
	.align		4
        /*0004*/ 	.word	0xffffffff
	.align		4
        /*0008*/ 	.word	0x00000000
	.align		4
        /*000c*/ 	.word	0xfffffffe
	.align		4
        /*0010*/ 	.word	0x00000000
	.align		4
        /*0014*/ 	.word	0xfffffffd
	.align		4
        /*0018*/ 	.word	0x00000000
	.align		4
        /*001c*/ 	.word	0xfffffffc


//--------------------- .text._Z18prepare_pixel_dataPdPhiiii --------------------------
	.section	.text._Z18prepare_pixel_dataPdPhiiii,"ax",@progbits
	.align	128
        .global         _Z18prepare_pixel_dataPdPhiiii
        .type           _Z18prepare_pixel_dataPdPhiiii,@function
        .size           _Z18prepare_pixel_dataPdPhiiii,(.L_x_10 - _Z18prepare_pixel_dataPdPhiiii)
        .other          _Z18prepare_pixel_dataPdPhiiii,@"STO_CUDA_ENTRY STV_DEFAULT"
_Z18prepare_pixel_dataPdPhiiii:
.text._Z18prepare_pixel_dataPdPhiiii:
[----:B------:R-:W-:Y:S01]  /*0000*/  LDC R1, c[0x0][0x37c] ;  /* 0x0000df00ff017b82 */ /* 0x000fe20000000800 */
[----:B------:R-:W0:Y:S07]  /*0010*/  S2R R5, SR_TID.X ;  /* 0x0000000000057919 */ /* 0x000e2e0000002100 */
[----:B------:R-:W1:Y:S01]  /*0020*/  LDC R7, c[0x0][0x364] ;  /* 0x0000d900ff077b82 */ /* 0x000e620000000800 */
[----:B------:R-:W1:Y:S07]  /*0030*/  S2R R4, SR_TID.Y ;  /* 0x0000000000047919 */ /* 0x000e6e0000002200 */
[----:B------:R-:W0:Y:S08]  /*0040*/  S2UR UR5, SR_CTAID.X ;  /* 0x00000000000579c3 */ /* 0x000e300000002500 */
[----:B------:R-:W0:Y:S08]  /*0050*/  LDC R0, c[0x0][0x360] ;  /* 0x0000d800ff007b82 */ /* 0x000e300000000800 */
[----:B------:R-:W1:Y:S08]  /*0060*/  S2UR UR4, SR_CTAID.Y ;  /* 0x00000000000479c3 */ /* 0x000e700000002600 */
[----:B------:R-:W2:Y:S01]  /*0070*/  LDC.64 R2, c[0x0][0x390] ;  /* 0x0000e400ff027b82 */ /* 0x000ea20000000a00 */
[----:B0-----:R-:W-:-:S02]  /*0080*/  IMAD R0, R0, UR5, R5 ;  /* 0x0000000500007c24 */ /* 0x001fc4000f8e0205 */
[----:B-1----:R-:W-:-:S03]  /*0090*/  IMAD R7, R7, UR4, R4 ;  /* 0x0000000407077c24 */ /* 0x002fc6000f8e0204 */
[----:B--2---:R-:W-:-:S04]  /*00a0*/  ISETP.GE.AND P0, PT, R0, R3, PT ;  /* 0x000000030000720c */ /* 0x004fc80003f06270 */
[----:B------:R-:W-:-:S13]  /*00b0*/  ISETP.GE.OR P0, PT, R7, R2, P0 ;  /* 0x000000020700720c */ /* 0x000fda0000706670 */
[----:B------:R-:W-:Y:S05]  /*00c0*/  @P0 EXIT ;  /* 0x000000000000094d */ /* 0x000fea0003800000 */
[----:B------:R-:W0:Y:S01]  /*00d0*/  LDC.64 R4, c[0x0][0x380] ;  /* 0x0000e000ff047b82 */ /* 0x000e220000000a00 */
[----:B------:R-:W-:Y:S01]  /*00e0*/  LOP3.LUT R9, RZ, R7, RZ, 0x33, !PT ;  /* 0x00000007ff097212 */ /* 0x000fe200078e33ff */
[----:B------:R-:W1:Y:S04]  /*00f0*/  LDCU.64 UR4, c[0x0][0x358] ;  /* 0x00006b00ff0477ac */ /* 0x000e680008000a00 */
[----:B------:R-:W-:Y:S01]  /*0100*/  IMAD.IADD R9, R9, 0x1, R2 ;  /* 0x0000000109097824 */ /* 0x000fe200078e0202 */
[----:B------:R-:W2:Y:S03]  /*0110*/  LDCU UR6, c[0x0][0x398] ;  /* 0x00007300ff0677ac */ /* 0x000ea60008000800 */
[----:B------:R-:W-:-:S04]  /*0120*/  IMAD R9, R9, R3, R0 ;  /* 0x0000000309097224 */ /* 0x000fc800078e0200 */
[----:B0-----:R-:W-:-:S06]  /*0130*/  IMAD.WIDE R4, R9, 0x8, R4 ;  /* 0x0000000809047825 */ /* 0x001fcc00078e0204 */
[----:B-1----:R-:W3:Y:S01]  /*0140*/  LDG.E.64 R4, desc[UR4][R4.64] ;  /* 0x0000000404047981 */ /* 0x002ee2000c1e1b00 */
[----:B--2---:R-:W-:Y:S01]  /*0150*/  IMAD R2, R7, UR6, RZ ;  /* 0x0000000607027c24 */ /* 0x004fe2000f8e02ff */
[----:B------:R-:W-:Y:S01]  /*0160*/  BSSY.RECONVERGENT B0, `(.L_x_0) ;  /* 0x0000021000007945 */ /* 0x000fe20003800200 */
[----:B------:R-:W-:Y:S01]  /*0170*/  IMAD.MOV.U32 R8, RZ, RZ, 0xff ;  /* 0x000000ffff087424 */ /* 0x000fe200078e00ff */
[----:B------:R-:W-:Y:S02]  /*0180*/  PRMT R9, RZ, 0x7610, R9 ;  /* 0x00007610ff097816 */ /* 0x000fe40000000009 */
[----:B------:R-:W-:Y:S01]  /*0190*/  PRMT R10, RZ, 0x7610, R10 ;  /* 0x00007610ff0a7816 */ /* 0x000fe2000000000a */
[----:B---3--:R-:W-:-:S14]  /*01a0*/  DSETP.GE.AND P0, PT, R4, 500, PT ;  /* 0x407f40000400742a */ /* 0x008fdc0003f06000 */
[----:B------:R-:W-:Y:S05]  /*01b0*/  @P0 BRA `(.L_x_1) ;  /* 0x00000000006c0947 */ /* 0x000fea0003800000 */
[----:B------:R-:W-:Y:S01]  /*01c0*/  DSETP.GE.AND P0, PT, R4, 100, PT ;  /* 0x405900000400742a */ /* 0x000fe20003f06000 */
[----:B------:R-:W-:-:S13]  /*01d0*/  IMAD.MOV.U32 R9, RZ, RZ, 0x80 ;  /* 0x00000080ff097424 */ /* 0x000fda00078e00ff */
[----:B------:R-:W-:Y:S05]  /*01e0*/  @P0 BRA `(.L_x_1) ;  /* 0x0000000000600947 */ /* 0x000fea0003800000 */
[----:B------:R-:W-:Y:S01]  /*01f0*/  DSETP.GE.AND P0, PT, R4, 50, PT ;  /* 0x404900000400742a */ /* 0x000fe20003f06000 */
[----:B------:R-:W-:Y:S02]  /*0200*/  IMAD.MOV.U32 R10, RZ, RZ, 0xbc ;  /* 0x000000bcff0a7424 */ /* 0x000fe400078e00ff */
[----:B------:R-:W-:Y:S02]  /*0210*/  IMAD.MOV.U32 R9, RZ, RZ, 0x47 ;  /* 0x00000047ff097424 */ /* 0x000fe400078e00ff */
[----:B------:R-:W-:-:S09]  /*0220*/  IMAD.MOV.U32 R8, RZ, RZ, 0xab ;  /* 0x000000abff087424 */ /* 0x000fd200078e00ff */
[----:B------:R-:W-:Y:S05]  /*0230*/  @P0 BRA `(.L_x_1) ;  /* 0x00000000004c0947 */ /* 0x000fea0003800000 */
[----:B------:R-:W-:Y:S01]  /*0240*/  DSETP.GE.AND P0, PT, R4, 25, PT ;  /* 0x403900000400742a */ /* 0x000fe20003f06000 */
[----:B------:R-:W-:Y:S01]  /*0250*/  IMAD.MOV.U32 R8, RZ, RZ, 0xff ;  /* 0x000000ffff087424 */ /* 0x000fe200078e00ff */
[----:B------:R-:W-:Y:S01]  /*0260*/  PRMT R10, RZ, 0x7610, R10 ;  /* 0x00007610ff0a7816 */ /* 0x000fe2000000000a */
[----:B------:R-:W-:-:S11]  /*0270*/  IMAD.MOV.U32 R9, RZ, RZ, 0xff ;  /* 0x000000ffff097424 */ /* 0x000fd600078e00ff */
[----:B------:R-:W-:Y:S05]  /*0280*/  @P0 BRA `(.L_x_1) ;  /* 0x0000000000380947 */ /* 0x000fea0003800000 */
[----:B------:R-:W-:Y:S01]  /*0290*/  DSETP.GE.AND P0, PT, R4, 1, PT ;  /* 0x3ff000000400742a */ /* 0x000fe20003f06000 */
[----:B------:R-:W-:Y:S01]  /*02a0*/  IMAD.MOV.U32 R10, RZ, RZ, 0xff ;  /* 0x000000ffff0a7424 */ /* 0x000fe200078e00ff */
[----:B------:R-:W-:Y:S02]  /*02b0*/  PRMT R8, RZ, 0x7610, R8 ;  /* 0x00007610ff087816 */ /* 0x000fe40000000008 */
[----:B------:R-:W-:-:S10]  /*02c0*/  PRMT R9, RZ, 0x7610, R9 ;  /* 0x00007610ff097816 */ /* 0x000fd40000000009 */
[----:B------:R-:W-:Y:S02]  /*02d0*/  @!P0 IMAD.MOV.U32 R6, RZ, RZ, -0x66666666 ;  /* 0x9999999aff068424 */ /* 0x000fe400078e00ff */
[----:B------:R-:W-:-:S06]  /*02e0*/  @!P0 IMAD.MOV.U32 R7, RZ, RZ, 0x3fb99999 ;  /* 0x3fb99999ff078424 */ /* 0x000fcc00078e00ff */
[----:B------:R-:W-:Y:S01]  /*02f0*/  @!P0 DSETP.GE.AND P1, PT, R4, R6, PT ;  /* 0x000000060400822a */ /* 0x000fe20003f26000 */
[----:B------:R-:W-:-:S05]  /*0300*/  @!P0 IMAD.MOV.U32 R4, RZ, RZ, 0xffff ;  /* 0x0000ffffff048424 */ /* 0x000fca00078e00ff */
[C---:B------:R-:W-:Y:S02]  /*0310*/  @!P0 SEL R5, R4.reuse, 0x5, !P1 ;  /* 0x0000000504058807 */ /* 0x040fe40004800000 */
[C---:B------:R-:W-:Y:S02]  /*0320*/  @!P0 SEL R6, R4.reuse, 0xfff8, !P1 ;  /* 0x0000fff804068807 */ /* 0x040fe40004800000 */
[----:B------:R-:W-:Y:S02]  /*0330*/  @!P0 SEL R4, R4, 0xfffc, !P1 ;  /* 0x0000fffc04048807 */ /* 0x000fe40004800000 */
[----:B------:R-:W-:Y:S02]  /*0340*/  @!P0 PRMT R8, R5, 0x7610, R8 ;  /* 0x0000761005088816 */ /* 0x000fe40000000008 */
[----:B------:R-:W-:Y:S02]  /*0350*/  @!P0 PRMT R9, R6, 0x7610, R9 ;  /* 0x0000761006098816 */ /* 0x000fe40000000009 */
[----:B------:R-:W-:-:S07]  /*0360*/  @!P0 PRMT R10, R4, 0x7610, R10 ;  /* 0x00007610040a8816 */ /* 0x000fce000000000a */
.L_x_1:
[----:B------:R-:W-:Y:S05]  /*0370*/  BSYNC.RECONVERGENT B0 ;  /* 0x0000000000007941 */ /* 0x000fea0003800200 */
.L_x_0:
[----:B------:R-:W0:Y:S01]  /*0380*/  LDC R11, c[0x0][0x39c] ;  /* 0x0000e700ff0b7b82 */ /* 0x000e220000000800 */
[----:B------:R-:W-:-:S07]  /*0390*/  IMAD R7, R0, 0x3, R2 ;  /* 0x0000000300077824 */ /* 0x000fce00078e0202 */
[----:B------:R-:W1:Y:S01]  /*03a0*/  LDC.64 R4, c[0x0][0x388] ;  /* 0x0000e200ff047b82 */ /* 0x000e620000000a00 */
[----:B0-----:R-:W-:-:S04]  /*03b0*/  ISETP.GE.AND P0, PT, R11, 0x1, PT ;  /* 0x000000010b00780c */ /* 0x001fc80003f06270 */
[----:B------:R-:W-:Y:S02]  /*03c0*/  ISETP.NE.OR P0, PT, R0, RZ, !P0 ;  /* 0x000000ff0000720c */ /* 0x000fe40004705670 */
[----:B-1----:R-:W-:-:S04]  /*03d0*/  IADD3 R6, P1, PT, R7, R4, RZ ;  /* 0x0000000407067210 */ /* 0x002fc80007f3e0ff */
[----:B------:R-:W-:-:S05]  /*03e0*/  LEA.HI.X.SX32 R7, R7, R5, 0x1, P1 ;  /* 0x0000000507077211 */ /* 0x000fca00008f0eff */
[----:B------:R0:W-:Y:S04]  /*03f0*/  STG.E.U8 desc[UR4][R6.64], R10 ;  /* 0x0000000a06007986 */ /* 0x0001e8000c101104 */
[----:B------:R0:W-:Y:S04]  /*0400*/  STG.E.U8 desc[UR4][R6.64+0x1], R9 ;  /* 0x0000010906007986 */ /* 0x0001e8000c101104 */
[----:B------:R0:W-:Y:S01]  /*0410*/  STG.E.U8 desc[UR4][R6.64+0x2], R8 ;  /* 0x0000020806007986 */ /* 0x0001e2000c101104 */
[----:B------:R-:W-:Y:S05]  /*0420*/  @P0 EXIT ;  /* 0x000000000000094d */ /* 0x000fea0003800000 */
[----:B------:R-:W-:Y:S01]  /*0430*/  ISETP.GE.U32.AND P1, PT, R11, 0x8, PT ;  /* 0x000000080b00780c */ /* 0x000fe20003f26070 */
[----:B------:R-:W-:Y:S01]  /*0440*/  IMAD R0, R3, 0x3, R2 ;  /* 0x0000000303007824 */ /* 0x000fe200078e0202 */
[----:B0-----:R-:W-:Y:S01]  /*0450*/  LOP3.LUT R10, R11, 0x7, RZ, 0xc0, !PT ;  /* 0x000000070b0a7812 */ /* 0x001fe200078ec0ff */
[----:B------:R-:W-:-:S03]  /*0460*/  IMAD.MOV.U32 R7, RZ, RZ, RZ ;  /* 0x000000ffff077224 */ /* 0x000fc600078e00ff */
[----:B------:R-:W-:-:S07]  /*0470*/  ISETP.NE.AND P0, PT, R10, RZ, PT ;  /* 0x000000ff0a00720c */ /* 0x000fce0003f05270 */
[----:B------:R-:W-:Y:S06]  /*0480*/  @!P1 BRA `(.L_x_2) ;  /* 0x0000000000489947 */ /* 0x000fec0003800000 */
[----:B------:R-:W-:Y:S01]  /*0490*/  LOP3.LUT R7, R11, 0x7ffffff8, RZ, 0xc0, !PT ;  /* 0x7ffffff80b077812 */ /* 0x000fe200078ec0ff */
[----:B------:R-:W-:-:S04]  /*04a0*/  IMAD.MOV.U32 R9, RZ, RZ, R0 ;  /* 0x000000ffff097224 */ /* 0x000fc800078e0000 */
[----:B------:R-:W-:-:S07]  /*04b0*/  IMAD.MOV R6, RZ, RZ, -R7 ;  /* 0x000000ffff067224 */ /* 0x000fce00078e0a07 */
.L_x_3:
[----:B------:R-:W-:Y:S01]  /*04c0*/  SHF.R.S32.HI R8, RZ, 0x1f, R9 ;  /* 0x0000001fff087819 */ /* 0x000fe20000011409 */
[----:B------:R-:W-:Y:S01]  /*04d0*/  VIADD R6, R6, 0x8 ;  /* 0x0000000806067836 */ /* 0x000fe20000000000 */
[C---:B0-----:R-:W-:Y:S01]  /*04e0*/  IADD3 R2, P1, P2, R9.reuse, 0x3, R4 ;  /* 0x0000000309027810 */ /* 0x041fe20007a3e004 */
[----:B------:R-:W-:-:S03]  /*04f0*/  VIADD R9, R9, 0x8 ;  /* 0x0000000809097836 */ /* 0x000fc60000000000 */
[----:B------:R-:W-:Y:S02]  /*0500*/  IADD3.X R3, PT, PT, R8, R5, RZ, P1, P2 ;  /* 0x0000000508037210 */ /* 0x000fe40000fe44ff */
[----:B------:R-:W-:-:S03]  /*0510*/  ISETP.NE.AND P1, PT, R6, RZ, PT ;  /* 0x000000ff0600720c */ /* 0x000fc60003f25270 */
[----:B------:R0:W-:Y:S04]  /*0520*/  STG.E.U8 desc[UR4][R2.64+-0x3], RZ ;  /* 0xfffffdff02007986 */ /* 0x0001e8000c101104 */
[----:B------:R0:W-:Y:S04]  /*0530*/  STG.E.U8 desc[UR4][R2.64+-0x2], RZ ;  /* 0xfffffeff02007986 */ /* 0x0001e8000c101104 */
[----:B------:R0:W-:Y:S04]  /*0540*/  STG.E.U8 desc[UR4][R2.64+-0x1], RZ ;  /* 0xffffffff02007986 */ /* 0x0001e8000c101104 */
[----:B------:R0:W-:Y:S04]  /*0550*/  STG.E.U8 desc[UR4][R2.64], RZ ;  /* 0x000000ff02007986 */ /* 0x0001e8000c101104 */
[----:B------:R0:W-:Y:S04]  /*0560*/  STG.E.U8 desc[UR4][R2.64+0x1], RZ ;  /* 0x000001ff02007986 */ /* 0x0001e8000c101104 */
[----:B------:R0:W-:Y:S04]  /*0570*/  STG.E.U8 desc[UR4][R2.64+0x2], RZ ;  /* 0x000002ff02007986 */ /* 0x0001e8000c101104 */
[----:B------:R0:W-:Y:S04]  /*0580*/  STG.E.U8 desc[UR4][R2.64+0x3], RZ ;  /* 0x000003ff02007986 */ /* 0x0001e8000c101104 */
[----:B------:R0:W-:Y:S01]  /*0590*/  STG.E.U8 desc[UR4][R2.64+0x4], RZ ;  /* 0x000004ff02007986 */ /* 0x0001e2000c101104 */
[----:B------:R-:W-:Y:S05]  /*05a0*/  @P1 BRA `(.L_x_3) ;  /* 0xfffffffc00c41947 */ /* 0x000fea000383ffff */
.L_x_2:
[----:B------:R-:W-:Y:S05]  /*05b0*/  @!P0 EXIT ;  /* 0x000000000000894d */ /* 0x000fea0003800000 */
[----:B------:R-:W-:Y:S02]  /*05c0*/  ISETP.GE.U32.AND P0, PT, R10, 0x4, PT ;  /* 0x000000040a00780c */ /* 0x000fe40003f06070 */
[----:B------:R-:W-:-:S04]  /*05d0*/  LOP3.LUT R6, R11, 0x3, RZ, 0xc0, !PT ;  /* 0x000000030b067812 */ /* 0x000fc800078ec0ff */
[----:B------:R-:W-:-:S07]  /*05e0*/  ISETP.NE.AND P1, PT, R6, RZ, PT ;  /* 0x000000ff0600720c */ /* 0x000fce0003f25270 */
[----:B------:R-:W-:Y:S06]  /*05f0*/  @!P0 BRA `(.L_x_4) ;  /* 0x0000000000208947 */ /* 0x000fec0003800000 */
[----:B0-----:R-:W-:Y:S02]  /*0600*/  IMAD.IADD R3, R0, 0x1, R7 ;  /* 0x0000000100037824 */ /* 0x001fe400078e0207 */
[----:B------:R-:W-:-:S03]  /*0610*/  VIADD R7, R7, 0x4 ;  /* 0x0000000407077836 */ /* 0x000fc60000000000 */
[----:B------:R-:W-:-:S04]  /*0620*/  IADD3 R2, P0, PT, R3, R4, RZ ;  /* 0x0000000403027210 */ /* 0x000fc80007f1e0ff */
[----:B------:R-:W-:-:S05]  /*0630*/  LEA.HI.X.SX32 R3, R3, R5, 0x1, P0 ;  /* 0x0000000503037211 */ /* 0x000fca00000f0eff */
[----:B------:R1:W-:Y:S04]  /*0640*/  STG.E.U8 desc[UR4][R2.64], RZ ;  /* 0x000000ff02007986 */ /* 0x0003e8000c101104 */
[----:B------:R1:W-:Y:S04]  /*0650*/  STG.E.U8 desc[UR4][R2.64+0x1], RZ ;  /* 0x000001ff02007986 */ /* 0x0003e8000c101104 */
[----:B------:R1:W-:Y:S04]  /*0660*/  STG.E.U8 desc[UR4][R2.64+0x2], RZ ;  /* 0x000002ff02007986 */ /* 0x0003e8000c101104 */
[----:B------:R1:W-:Y:S02]  /*0670*/  STG.E.U8 desc[UR4][R2.64+0x3], RZ ;  /* 0x000003ff02007986 */ /* 0x0003e4000c101104 */
.L_x_4:
[----:B------:R-:W-:Y:S05]  /*0680*/  @!P1 EXIT ;  /* 0x000000000000994d */ /* 0x000fea0003800000 */
[----:B------:R-:W-:Y:S02]  /*0690*/  ISETP.NE.AND P0, PT, R6, 0x1, PT ;  /* 0x000000010600780c */ /* 0x000fe40003f05270 */
[----:B01----:R-:W-:-:S04]  /*06a0*/  LOP3.LUT R2, R11, 0x1, RZ, 0xc0, !PT ;  /* 0x000000010b027812 */ /* 0x003fc800078ec0ff */
[----:B------:R-:W-:-:S07]  /*06b0*/  ISETP.NE.U32.AND P1, PT, R2, 0x1, PT ;  /* 0x000000010200780c */ /* 0x000fce0003f25070 */
[----:B------:R-:W-:Y:S06]  /*06c0*/  @!P0 BRA `(.L_x_5) ;  /* 0x0000000000188947 */ /* 0x000fec0003800000 */
[----:B------:R-:W-:Y:S02]  /*06d0*/  IMAD.IADD R3, R0, 0x1, R7 ;  /* 0x0000000100037824 */ /* 0x000fe400078e0207 */
[----:B------:R-:W-:-:S03]  /*06e0*/  VIADD R7, R7, 0x2 ;  /* 0x0000000207077836 */ /* 0x000fc60000000000 */
[----:B------:R-:W-:-:S04]  /*06f0*/  IADD3 R2, P0, PT, R3, R4, RZ ;  /* 0x0000000403027210 */ /* 0x000fc80007f1e0ff */
[----:B------:R-:W-:-:S05]  /*0700*/  LEA.HI.X.SX32 R3, R3, R5, 0x1, P0 ;  /* 0x0000000503037211 */ /* 0x000fca00000f0eff */
[----:B------:R0:W-:Y:S04]  /*0710*/  STG.E.U8 desc[UR4][R2.64], RZ ;  /* 0x000000ff02007986 */ /* 0x0001e8000c101104 */
[----:B------:R0:W-:Y:S02]  /*0720*/  STG.E.U8 desc[UR4][R2.64+0x1], RZ ;  /* 0x000001ff02007986 */ /* 0x0001e4000c101104 */
.L_x_5:
[----:B------:R-:W-:Y:S05]  /*0730*/  @P1 EXIT ;  /* 0x000000000000194d */ /* 0x000fea0003800000 */
[----:B------:R-:W-:-:S05]  /*0740*/  IMAD.IADD R0, R0, 0x1, R7 ;  /* 0x0000000100007824 */ /* 0x000fca00078e0207 */
[----:B------:R-:W-:-:S04]  /*0750*/  IADD3 R4, P0, PT, R0, R4, RZ ;  /* 0x0000000400047210 */ /* 0x000fc80007f1e0ff */
[----:B------:R-:W-:-:S05]  /*0760*/  LEA.HI.X.SX32 R5, R0, R5, 0x1, P0 ;  /* 0x0000000500057211 */ /* 0x000fca00000f0eff */
[----:B------:R-:W-:Y:S01]  /*0770*/  STG.E.U8 desc[UR4][R4.64], RZ ;  /* 0x000000ff04007986 */ /* 0x000fe2000c101104 */
[----:B------:R-:W-:Y:S05]  /*0780*/  EXIT ;  /* 0x000000000000794d */ /* 0x000fea0003800000 */
.L_x_6:
[----:B------:R-:W-:-:S00]  /*0790*/  BRA `(.L_x_6) ;  /* 0xfffffffc00fc7947 */ /* 0x000fc0000383ffff */
[----:B------:R-:W-:-:S00]  /*07a0*/  NOP ;  /* 0x0000000000007918 */ /* 0x000fc00000000000 */
        /* <DEDUP_REMOVED lines=13> */
.L_x_10:


//--------------------- .text._Z25apply_boundary_conditionsPdii --------------------------
	.section	.text._Z25apply_boundary_conditionsPdii,"ax",@progbits
	.align	128
        .global         _Z25apply_boundary_conditionsPdii
        .type           _Z25apply_boundary_conditionsPdii,@function
        .size           _Z25apply_boundary_conditionsPdii,(.L_x_11 - _Z25apply_boundary_conditionsPdii)
        .other          _Z25apply_boundary_conditionsPdii,@"STO_CUDA_ENTRY STV_DEFAULT"
_Z25apply_boundary_conditionsPdii:
.text._Z25apply_boundary_conditionsPdii:
[----:B------:R-:W-:Y:S01]  /*0000*/  LDC R1, c[0x0][0x37c] ;  /* 0x0000df00ff017b82 */ /* 0x000fe20000000800 */
[----:B------:R-:W0:Y:S07]  /*0010*/  S2R R0, SR_TID.X ;  /* 0x0000000000007919 */ /* 0x000e2e0000002100 */
[----:B------:R-:W0:Y:S08]  /*0020*/  S2UR UR4, SR_CTAID.X ;  /* 0x00000000000479c3 */ /* 0x000e300000002500 */
[----:B------:R-:W0:Y:S08]  /*0030*/  LDC R7, c[0x0][0x360] ;  /* 0x0000d800ff077b82 */ /* 0x000e300000000800 */
[----:B------:R-:W1:Y:S08]  /*0040*/  LDC R6, c[0x0][0x38c] ;  /* 0x0000e300ff067b82 */ /* 0x000e700000000800 */
[----:B------:R-:W2:Y:S01]  /*0050*/  LDC R4, c[0x0][0x388] ;  /* 0x0000e200ff047b82 */ /* 0x000ea20000000800 */
[----:B0-----:R-:W-:Y:S01]  /*0060*/  IMAD R7, R7, UR4, R0 ;  /* 0x0000000407077c24 */ /* 0x001fe2000f8e0200 */
[----:B------:R-:W0:Y:S04]  /*0070*/  LDCU.64 UR4, c[0x0][0x358] ;  /* 0x00006b00ff0477ac */ /* 0x000e280008000a00 */
[----:B-1----:R-:W-:-:S02]  /*0080*/  ISETP.GE.AND P0, PT, R7, R6, PT ;  /* 0x000000060700720c */ /* 0x002fc40003f06270 */
[----:B--2---:R-:W-:-:S11]  /*0090*/  ISETP.GE.AND P1, PT, R7, R4, PT ;  /* 0x000000040700720c */ /* 0x004fd60003f26270 */
[----:B------:R-:W1:Y:S01]  /*00a0*/  @!P0 LDC.64 R2, c[0x0][0x380] ;  /* 0x0000e000ff028b82 */ /* 0x000e620000000a00 */
[----:B------:R-:W-:-:S05]  /*00b0*/  @!P0 IADD3 R0, PT, PT, R4, -0x1, RZ ;  /* 0xffffffff04008810 */ /* 0x000fca0007ffe0ff */
[----:B------:R-:W-:Y:S02]  /*00c0*/  @!P0 IMAD R5, R0, R6, RZ ;  /* 0x0000000600058224 */ /* 0x000fe400078e02ff */
[----:B-1----:R-:W-:-:S05]  /*00d0*/  @!P0 IMAD.WIDE R2, R7, 0x8, R2 ;  /* 0x0000000807028825 */ /* 0x002fca00078e0202 */
[----:B0-----:R0:W-:Y:S01]  /*00e0*/  @!P0 STG.E.64 desc[UR4][R2.64], RZ ;  /* 0x000000ff02008986 */ /* 0x0011e2000c101b04 */
[----:B------:R-:W-:-:S05]  /*00f0*/  @!P0 IMAD.WIDE R4, R5, 0x8, R2 ;  /* 0x0000000805048825 */ /* 0x000fca00078e0202 */
[----:B------:R0:W-:Y:S01]  /*0100*/  @!P0 STG.E.64 desc[UR4][R4.64], RZ ;  /* 0x000000ff04008986 */ /* 0x0001e2000c101b04 */
[----:B------:R-:W-:Y:S05]  /*0110*/  @P1 EXIT ;  /* 0x000000000000194d */ /* 0x000fea0003800000 */
[----:B0-----:R-:W0:Y:S01]  /*0120*/  LDC.64 R2, c[0x0][0x380] ;  /* 0x0000e000ff027b82 */ /* 0x001e220000000a00 */
[----:B------:R-:W-:-:S04]  /*0130*/  IMAD R7, R7, R6, RZ ;  /* 0x0000000607077224 */ /* 0x000fc800078e02ff */
[----:B0-----:R-:W-:-:S05]  /*0140*/  IMAD.WIDE R2, R7, 0x8, R2 ;  /* 0x0000000807027825 */ /* 0x001fca00078e0202 */
[----:B------:R-:W-:Y:S01]  /*0150*/  STG.E.64 desc[UR4][R2.64], RZ ;  /* 0x000000ff02007986 */ /* 0x000fe2000c101b04 */
[----:B------:R-:W-:-:S05]  /*0160*/  IMAD.WIDE R4, R6, 0x8, R2 ;  /* 0x0000000806047825 */ /* 0x000fca00078e0202 */
[----:B------:R-:W-:Y:S01]  /*0170*/  STG.E.64 desc[UR4][R4.64+-0x8], RZ ;  /* 0xfffff8ff04007986 */ /* 0x000fe2000c101b04 */
[----:B------:R-:W-:Y:S05]  /*0180*/  EXIT ;  /* 0x000000000000794d */ /* 0x000fea0003800000 */
.L_x_7:
        /* <DEDUP_REMOVED lines=15> */
.L_x_11:


//--------------------- .text._Z11heat_kernelPdS_iid --------------------------
	.section	.text._Z11heat_kernelPdS_iid,"ax",@progbits
	.align	128
        .global         _Z11heat_kernelPdS_iid
        .type           _Z11heat_kernelPdS_iid,@function
        .size           _Z11heat_kernelPdS_iid,(.L_x_12 - _Z11heat_kernelPdS_iid)
        .other          _Z11heat_kernelPdS_iid,@"STO_CUDA_ENTRY STV_DEFAULT"
_Z11heat_kernelPdS_iid:
.text._Z11heat_kernelPdS_iid:
[----:B------:R-:W-:Y:S01]  /*0000*/  LDC R1, c[0x0][0x37c] ;  /* 0x0000df00ff017b82 */ /* 0x000fe20000000800 */
[----:B------:R-:W0:Y:S07]  /*0010*/  S2R R3, SR_TID.Y ;  /* 0x0000000000037919 */ /* 0x000e2e0000002200 */
[----:B------:R-:W0:Y:S01]  /*0020*/  S2UR UR4, SR_CTAID.Y ;  /* 0x00000000000479c3 */ /* 0x000e220000002600 */
[----:B------:R-:W1:Y:S07]  /*0030*/  S2R R5, SR_TID.X ;  /* 0x0000000000057919 */ /* 0x000e6e0000002100 */
[----:B------:R-:W0:Y:S08]  /*0040*/  LDC R0, c[0x0][0x364] ;  /* 0x0000d900ff007b82 */ /* 0x000e300000000800 */
[----:B------:R-:W2:Y:S08]  /*0050*/  LDC.64 R6, c[0x0][0x390] ;  /* 0x0000e400ff067b82 */ /* 0x000eb00000000a00 */
[----:B------:R-:W1:Y:S08]  /*0060*/  S2UR UR5, SR_CTAID.X ;  /* 0x00000000000579c3 */ /* 0x000e700000002500 */
[----:B------:R-:W1:Y:S01]  /*0070*/  LDC R2, c[0x0][0x360] ;  /* 0x0000d800ff027b82 */ /* 0x000e620000000800 */
[----:B0-----:R-:W-:Y:S01]  /*0080*/  IMAD R0, R0, UR4, R3 ;  /* 0x0000000400007c24 */ /* 0x001fe2000f8e0203 */
[----:B--2---:R-:W-:-:S04]  /*0090*/  IADD3 R3, PT, PT, R6, -0x1, RZ ;  /* 0xffffffff06037810 */ /* 0x004fc80007ffe0ff */
[C---:B------:R-:W-:Y:S02]  /*00a0*/  ISETP.GE.AND P0, PT, R0.reuse, R3, PT ;  /* 0x000000030000720c */ /* 0x040fe40003f06270 */
[----:B------:R-:W-:Y:S02]  /*00b0*/  IADD3 R3, PT, PT, R7, -0x1, RZ ;  /* 0xffffffff07037810 */ /* 0x000fe40007ffe0ff */
[----:B------:R-:W-:Y:S01]  /*00c0*/  ISETP.EQ.OR P0, PT, R0, RZ, P0 ;  /* 0x000000ff0000720c */ /* 0x000fe20000702670 */
[----:B-1----:R-:W-:-:S05]  /*00d0*/  IMAD R2, R2, UR5, R5 ;  /* 0x0000000502027c24 */ /* 0x002fca000f8e0205 */
[----:B------:R-:W-:-:S04]  /*00e0*/  ISETP.LT.OR P0, PT, R2, 0x1, P0 ;  /* 0x000000010200780c */ /* 0x000fc80000701670 */
[----:B------:R-:W-:-:S13]  /*00f0*/  ISETP.GE.OR P0, PT, R2, R3, P0 ;  /* 0x000000030200720c */ /* 0x000fda0000706670 */
[----:B------:R-:W-:Y:S05]  /*0100*/  @P0 EXIT ;  /* 0x000000000000094d */ /* 0x000fea0003800000 */
[----:B------:R-:W0:Y:S01]  /*0110*/  LDC.64 R8, c[0x0][0x380] ;  /* 0x0000e000ff087b82 */ /* 0x000e220000000a00 */
[----:B------:R-:W1:Y:S01]  /*0120*/  LDCU.64 UR4, c[0x0][0x358] ;  /* 0x00006b00ff0477ac */ /* 0x000e620008000a00 */
[-C--:B------:R-:W-:Y:S01]  /*0130*/  IMAD R0, R0, R7.reuse, R2 ;  /* 0x0000000700007224 */ /* 0x080fe200078e0202 */
[----:B------:R-:W2:Y:S04]  /*0140*/  LDCU.64 UR6, c[0x0][0x398] ;  /* 0x00007300ff0677ac */ /* 0x000ea80008000a00 */
[C---:B------:R-:W-:Y:S01]  /*0150*/  IADD3 R5, PT, PT, R0.reuse, -R7, RZ ;  /* 0x8000000700057210 */ /* 0x040fe20007ffe0ff */
[----:B------:R-:W3:Y:S01]  /*0160*/  LDC.64 R18, c[0x0][0x388] ;  /* 0x0000e200ff127b82 */ /* 0x000ee20000000a00 */
[----:B0-----:R-:W-:-:S04]  /*0170*/  IMAD.WIDE R2, R0, 0x8, R8 ;  /* 0x0000000800027825 */ /* 0x001fc800078e0208 */
[----:B------:R-:W-:Y:S01]  /*0180*/  IMAD.WIDE R8, R5, 0x8, R8 ;  /* 0x0000000805087825 */ /* 0x000fe200078e0208 */
[----:B-1----:R-:W4:Y:S03]  /*0190*/  LDG.E.64 R14, desc[UR4][R2.64+0x8] ;  /* 0x00000804020e7981 */ /* 0x002f26000c1e1b00 */
[----:B------:R-:W-:Y:S01]  /*01a0*/  IMAD.WIDE R6, R7, 0x8, R2 ;  /* 0x0000000807067825 */ /* 0x000fe200078e0202 */
[----:B------:R-:W5:Y:S04]  /*01b0*/  LDG.E.64 R4, desc[UR4][R2.64] ;  /* 0x0000000402047981 */ /* 0x000f68000c1e1b00 */
[----:B------:R-:W2:Y:S04]  /*01c0*/  LDG.E.64 R8, desc[UR4][R8.64] ;  /* 0x0000000408087981 */ /* 0x000ea8000c1e1b00 */
[----:B------:R-:W2:Y:S04]  /*01d0*/  LDG.E.64 R6, desc[UR4][R6.64] ;  /* 0x0000000406067981 */ /* 0x000ea8000c1e1b00 */
[----:B------:R-:W4:Y:S01]  /*01e0*/  LDG.E.64 R16, desc[UR4][R2.64+-0x8] ;  /* 0xfffff80402107981 */ /* 0x000f22000c1e1b00 */
[----:B-----5:R-:W-:-:S02]  /*01f0*/  DADD R12, R4, R4 ;  /* 0x00000000040c7229 */ /* 0x020fc40000000004 */
[----:B--2---:R-:W-:Y:S02]  /*0200*/  DADD R10, R6, R8 ;  /* 0x00000000060a7229 */ /* 0x004fe40000000008 */
[----:B----4-:R-:W-:-:S06]  /*0210*/  DADD R14, R14, R16 ;  /* 0x000000000e0e7229 */ /* 0x010fcc0000000010 */
[----:B------:R-:W-:Y:S02]  /*0220*/  DADD R10, R10, -R12 ;  /* 0x000000000a0a7229 */ /* 0x000fe4000000080c */
[----:B------:R-:W-:-:S06]  /*0230*/  DADD R14, -R12, R14 ;  /* 0x000000000c0e7229 */ /* 0x000fcc000000010e */
[----:B------:R-:W-:Y:S01]  /*0240*/  DFMA R10, R10, UR6, R4 ;  /* 0x000000060a0a7c2b */ /* 0x000fe20008000004 */
[----:B---3--:R-:W-:-:S07]  /*0250*/  IMAD.WIDE R4, R0, 0x8, R18 ;  /* 0x0000000800047825 */ /* 0x008fce00078e0212 */
[----:B------:R-:W-:-:S07]  /*0260*/  DFMA R10, R14, UR6, R10 ;  /* 0x000000060e0a7c2b */ /* 0x000fce000800000a */
[----:B------:R-:W-:Y:S01]  /*0270*/  STG.E.64 desc[UR4][R4.64], R10 ;  /* 0x0000000a04007986 */ /* 0x000fe2000c101b04 */
[----:B------:R-:W-:Y:S05]  /*0280*/  EXIT ;  /* 0x000000000000794d */ /* 0x000fea0003800000 */
.L_x_8:
        /* <DEDUP_REMOVED lines=15> */
.L_x_12:


//--------------------- .text._Z22initialize_grid_kernelPdii --------------------------
	.section	.text._Z22initialize_grid_kernelPdii,"ax",@progbits
	.align	128
        .global         _Z22initialize_grid_kernelPdii
        .type           _Z22initialize_grid_kernelPdii,@function
        .size           _Z22initialize_grid_kernelPdii,(.L_x_13 - _Z22initialize_grid_kernelPdii)
        .other          _Z22initialize_grid_kernelPdii,@"STO_CUDA_ENTRY STV_DEFAULT"
_Z22initialize_grid_kernelPdii:
.text._Z22initialize_grid_kernelPdii:
        /* <DEDUP_REMOVED lines=13> */
[----:B------:R-:W-:Y:S01]  /*00d0*/  VIADD R3, R10, 0xfffffffe ;  /* 0xfffffffe0a037836 */ /* 0x000fe20000000000 */
[----:B------:R-:W-:Y:S01]  /*00e0*/  LOP3.LUT R5, RZ, R4, RZ, 0x33, !PT ;  /* 0x00000004ff057212 */ /* 0x000fe200078e33ff */
[C---:B------:R-:W-:Y:S01]  /*00f0*/  VIADD R7, R0.reuse, 0x1 ;  /* 0x0000000100077836 */ /* 0x040fe20000000000 */
[----:B------:R-:W0:Y:S01]  /*0100*/  LDCU.64 UR4, c[0x0][0x358] ;  /* 0x00006b00ff0477ac */ /* 0x000e220008000a00 */
[C---:B------:R-:W-:Y:S01]  /*0110*/  IMAD R9, R0.reuse, R11, R11 ;  /* 0x0000000b00097224 */ /* 0x040fe200078e020b */
[----:B------:R-:W-:Y:S01]  /*0120*/  ISETP.NE.AND P1, PT, R0, R3, PT ;  /* 0x000000030000720c */ /* 0x000fe20003f25270 */
[----:B------:R-:W-:Y:S01]  /*0130*/  IMAD.IADD R6, R5, 0x1, R10 ;  /* 0x0000000105067824 */ /* 0x000fe200078e020a */
[----:B------:R-:W1:Y:S01]  /*0140*/  LDC.64 R2, c[0x0][0x380] ;  /* 0x0000e000ff027b82 */ /* 0x000e620000000a00 */
[C---:B------:R-:W-:Y:S01]  /*0150*/  IMAD.IADD R9, R4.reuse, 0x1, R9 ;  /* 0x0000000104097824 */ /* 0x040fe200078e0209 */
[----:B------:R-:W-:Y:S02]  /*0160*/  ISETP.EQ.OR P1, PT, R4, RZ, !P1 ;  /* 0x000000ff0400720c */ /* 0x000fe40004f22670 */
[----:B------:R-:W-:-:S04]  /*0170*/  ISETP.NE.AND P0, PT, R7, R6, PT ;  /* 0x000000060700720c */ /* 0x000fc80003f05270 */
[----:B------:R-:W-:-:S07]  /*0180*/  ISETP.EQ.OR P0, PT, R7, R4, !P0 ;  /* 0x000000040700720c */ /* 0x000fce0004702670 */
[----:B------:R-:W-:-:S05]  /*0190*/  @!P1 VIADD R5, R11, 0xffffffff ;  /* 0xffffffff0b059836 */ /* 0x000fca0000000000 */
[----:B------:R-:W-:Y:S02]  /*01a0*/  ISETP.NE.AND P1, PT, R4, R5, !P1 ;  /* 0x000000050400720c */ /* 0x000fe40004f25270 */
[----:B------:R-:W-:Y:S01]  /*01b0*/  FSEL R4, RZ, 4.732421875, !P0 ;  /* 0x40977000ff047808 */ /* 0x000fe20004000000 */
[----:B-1----:R-:W-:-:S03]  /*01c0*/  IMAD.WIDE R2, R9, 0x8, R2 ;  /* 0x0000000809027825 */ /* 0x002fc600078e0202 */
[----:B------:R-:W-:Y:S01]  /*01d0*/  FSEL R5, R4, RZ, P1 ;  /* 0x000000ff04057208 */ /* 0x000fe20000800000 */
[----:B------:R-:W-:-:S05]  /*01e0*/  IMAD.MOV.U32 R4, RZ, RZ, RZ ;  /* 0x000000ffff047224 */ /* 0x000fca00078e00ff */
[----:B0-----:R-:W-:Y:S01]  /*01f0*/  STG.E.64 desc[UR4][R2.64], R4 ;  /* 0x0000000402007986 */ /* 0x001fe2000c101b04 */
[----:B------:R-:W-:Y:S05]  /*0200*/  EXIT ;  /* 0x000000000000794d */ /* 0x000fea0003800000 */
.L_x_9:
        /* <DEDUP_REMOVED lines=15> */
.L_x_13:


//--------------------- .nv.shared.reserved.0     --------------------------
	.section	.nv.shared.reserved.0,"aw",@nobits
	.weak		__nv_reservedSMEM_offset_0_alias
	.size		__nv_reservedSMEM_offset_0_alias, 0, 64
	.other		__nv_reservedSMEM_offset_0_alias,@"STO_CUDA_RESERVED_SHARED STV_DEFAULT"
__nv_reservedSMEM_offset_0_alias:
	.zero		0
	.zero		64


//--------------------- .nv.constant0._Z18prepare_pixel_dataPdPhiiii --------------------------
	.section	.nv.constant0._Z18prepare_pixel_dataPdPhiiii,"a",@progbits
	.sectionflags	@""
	.align	4
.nv.constant0._Z18prepare_pixel_dataPdPhiiii:
	.zero		928


//--------------------- .nv.constant0._Z25apply_boundary_conditionsPdii --------------------------
	.section	.nv.constant0._Z25apply_boundary_conditionsPdii,"a",@progbits
	.sectionflags	@""
	.align	4
.nv.constant0._Z25apply_boundary_conditionsPdii:
	.zero		912


//--------------------- .nv.constant0._Z11heat_kernelPdS_iid --------------------------
	.section	.nv.constant0._Z11heat_kernelPdS_iid,"a",@progbits
	.sectionflags	@""
	.align	4
.nv.constant0._Z11heat_kernelPdS_iid:
	.zero		928


//--------------------- .nv.constant0._Z22initialize_grid_kernelPdii --------------------------
	.section	.nv.constant0._Z22initialize_grid_kernelPdii,"a",@progbits
	.sectionflags	@""
	.align	4
.nv.constant0._Z22initialize_grid_kernelPdii:
	.zero		912


//--------------------- SYMBOLS --------------------------

	.type		.nv.reservedSmem.offset0,@object
	.size		.nv.reservedSmem.offset0,0x4
